	.headerflags	@"EF_CUDA_TEXMODE_UNIFIED EF_CUDA_64BIT_ADDRESS EF_CUDA_ACCELERATORS EF_CUDA_SM90 EF_CUDA_VIRTUAL_SM(EF_CUDA_SM90)"
	.elftype	@"ET_EXEC"


//--------------------- .nv.info                  --------------------------
	.section	.nv.info,"",@"SHT_CUDA_INFO"
	.align	4


	//----- nvinfo : EIATTR_REGCOUNT
	.align		4
        /*0000*/ 	.byte	0x04, 0x2f
        /*0002*/ 	.short	(.L_1 - .L_0)
	.align		4
.L_0:
        /*0004*/ 	.word	index@(triton_poi_fused__to_copy_add_arange_mul_43)
        /*0008*/ 	.word	0x00000009


	//----- nvinfo : EIATTR_MIN_STACK_SIZE
	.align		4
.L_1:
        /*000c*/ 	.byte	0x04, 0x12
        /*000e*/ 	.short	(.L_3 - .L_2)
	.align		4
.L_2:
        /*0010*/ 	.word	index@(triton_poi_fused__to_copy_add_arange_mul_43)
        /*0014*/ 	.word	0x00000000


	//----- nvinfo : EIATTR_FRAME_SIZE
	.align		4
.L_3:
        /*0018*/ 	.byte	0x04, 0x11
        /*001a*/ 	.short	(.L_5 - .L_4)
	.align		4
.L_4:
        /*001c*/ 	.word	index@(triton_poi_fused__to_copy_add_arange_mul_43)
        /*0020*/ 	.word	0x00000000


	//----- nvinfo : EIATTR_MIN_STACK_SIZE
	.align		4
.L_5:
        /*0024*/ 	.byte	0x04, 0x12
        /*0026*/ 	.short	(.L_7 - .L_6)
	.align		4
.L_6:
        /*0028*/ 	.word	index@(triton_poi_fused__to_copy_add_arange_mul_43)
        /*002c*/ 	.word	0x00000000
.L_7:


//--------------------- .nv.info.triton_poi_fused__to_copy_add_arange_mul_43 --------------------------
	.section	.nv.info.triton_poi_fused__to_copy_add_arange_mul_43,"",@"SHT_CUDA_INFO"
	.sectionflags	@""
	.align	4


	//----- nvinfo : EIATTR_CUDA_API_VERSION
	.align		4
        /*0000*/ 	.byte	0x04, 0x37
        /*0002*/ 	.short	(.L_9 - .L_8)
.L_8:
        /*0004*/ 	.word	0x0000007c


	//----- nvinfo : EIATTR_KPARAM_INFO
	.align		4
.L_9:
        /*0008*/ 	.byte	0x04, 0x17
        /*000a*/ 	.short	(.L_11 - .L_10)
.L_10:
        /*000c*/ 	.word	0x00000000
        /*0010*/ 	.short	0x0001
        /*0012*/ 	.short	0x0008
        /*0014*/ 	.byte	0x00, 0xf0, 0x11, 0x00


	//----- nvinfo : EIATTR_KPARAM_INFO
	.align		4
.L_11:
        /*0018*/ 	.byte	0x04, 0x17
        /*001a*/ 	.short	(.L_13 - .L_12)
.L_12:
        /*001c*/ 	.word	0x00000000
        /*0020*/ 	.short	0x0000
        /*0022*/ 	.short	0x0000
        /*0024*/ 	.byte	0x00, 0xf4, 0x21, 0x00


	//----- nvinfo : EIATTR_SPARSE_MMA_MASK
	.align		4
.L_13:
        /*0028*/ 	.byte	0x03, 0x50
        /*002a*/ 	.short	0x0000


	//----- nvinfo : EIATTR_MAXREG_COUNT
	.align		4
        /*002c*/ 	.byte	0x03, 0x1b
        /*002e*/ 	.short	0x00ff


	//----- nvinfo : EIATTR_EXIT_INSTR_OFFSETS
	.align		4
        /*0030*/ 	.byte	0x04, 0x1c
        /*0032*/ 	.short	(.L_15 - .L_14)


	//   ....[0]....
.L_14:
        /*0034*/ 	.word	0x000000d0


	//   ....[1]....
        /*0038*/ 	.word	0x00000100


	//----- nvinfo : EIATTR_REQNTID
	.align		4
.L_15:
        /*003c*/ 	.byte	0x04, 0x10
        /*003e*/ 	.short	(.L_17 - .L_16)
.L_16:
        /*0040*/ 	.word	0x00000020
        /*0044*/ 	.word	0x00000001
        /*0048*/ 	.word	0x00000001


	//----- nvinfo : EIATTR_CBANK_PARAM_SIZE
	.align		4
.L_17:
        /*004c*/ 	.byte	0x03, 0x19
        /*004e*/ 	.short	0x000c


	//----- nvinfo : EIATTR_PARAM_CBANK
	.align		4
        /*0050*/ 	.byte	0x04, 0x0a
        /*0052*/ 	.short	(.L_19 - .L_18)
	.align		4
.L_18:
        /*0054*/ 	.word	index@(.nv.constant0.triton_poi_fused__to_copy_add_arange_mul_43)
        /*0058*/ 	.short	0x0210
        /*005a*/ 	.short	0x000c


	//----- nvinfo : EIATTR_SW_WAR
	.align		4
.L_19:
        /*005c*/ 	.byte	0x04, 0x36
        /*005e*/ 	.short	(.L_21 - .L_20)
.L_20:
        /*0060*/ 	.word	0x00000008
.L_21:


//--------------------- .nv.callgraph             --------------------------
	.section	.nv.callgraph,"",@"SHT_CUDA_CALLGRAPH"
	.align	4
	.sectionentsize	8
	.align		4
        /*0000*/ 	.word	0x00000000
	.align		4
        /*0004*/ 	.word	0xffffffff
	.align		4
        /*0008*/ 	.word	0x00000000
	.align		4
        /*000c*/ 	.word	0xfffffffe
	.align		4
        /*0010*/ 	.word	0x00000000
	.align		4
        /*0014*/ 	.word	0xfffffffd
	.align		4
        /*0018*/ 	.word	0x00000000
	.align		4
        /*001c*/ 	.word	0xfffffffc


//--------------------- .text.triton_poi_fused__to_copy_add_arange_mul_43 --------------------------
	.section	.text.triton_poi_fused__to_copy_add_arange_mul_43,"ax",@progbits
	.align	128
        .global         triton_poi_fused__to_copy_add_arange_mul_43
        .type           triton_poi_fused__to_copy_add_arange_mul_43,@function
        .size           triton_poi_fused__to_copy_add_arange_mul_43,(.L_x_1 - triton_poi_fused__to_copy_add_arange_mul_43)
        .other          triton_poi_fused__to_copy_add_arange_mul_43,@"STO_CUDA_ENTRY STV_DEFAULT"
triton_poi_fused__to_copy_add_arange_mul_43:
.text.triton_poi_fused__to_copy_add_arange_mul_43:
[----:B------:R-:W0:Y:S02]  /*0000*/  LDC R1, c[0x0][0x28] ;  /* 0x00000a00ff017b82 */ /* 0x000e240000000800 */
[----:B------:R-:W1:Y:S01]  /*0010*/  S2R R6, SR_TID.X ;  /* 0x0000000000067919 */ /* 0x000e620000002100 */
[----:B------:R-:W2:Y:S01]  /*0020*/  LDC.64 R2, c[0x0][0x210] ;  /* 0x00008400ff027b82 */ /* 0x000ea20000000a00 */
[----:B------:R-:W3:Y:S01]  /*0030*/  S2R R5, SR_CTAID.X ;  /* 0x0000000000057919 */ /* 0x000ee20000002500 */
[C---:B-1----:R-:W-:Y:S02]  /*0040*/  LOP3.LUT R0, R6.reuse, 0x3, RZ, 0xc0, !PT ;  /* 0x0000000306007812 */ /* 0x042fe400078ec0ff */
[----:B------:R-:W-:-:S03]  /*0050*/  LOP3.LUT P0, RZ, R6, 0x1c, RZ, 0xc0, !PT ;  /* 0x0000001c06ff7812 */ /* 0x000fc6000780c0ff */
[----:B---3--:R-:W-:-:S04]  /*0060*/  IMAD R5, R5, 0x4, R0 ;  /* 0x0000000405057824 */ /* 0x008fc800078e0200 */
[C---:B--2---:R-:W-:Y:S01]  /*0070*/  IMAD.WIDE R2, R5.reuse, 0x8, R2 ;  /* 0x0000000805027825 */ /* 0x044fe200078e0202 */
[----:B------:R-:W-:Y:S02]  /*0080*/  I2FP.F32.S32 R0, R5 ;  /* 0x0000000500007245 */ /* 0x000fe40000201400 */
[----:B------:R-:W-:-:S03]  /*0090*/  ISETP.LT.AND P0, PT, R5, 0x4, !P0 ;  /* 0x000000040500780c */ /* 0x000fc60004701270 */
[----:B------:R-:W-:-:S04]  /*00a0*/  FMUL R0, R0, 0.5 ;  /* 0x3f00000000007820 */ /* 0x000fc80000400000 */
[----:B------:R-:W1:Y:S02]  /*00b0*/  F2I.TRUNC.NTZ R4, R0 ;  /* 0x0000000000047305 */ /* 0x000e64000020f100 */
[----:B-1----:R-:W-:-:S04]  /*00c0*/  SHF.R.S32.HI R5, RZ, 0x1f, R4 ;  /* 0x0000001fff057819 */ /* 0x002fc80000011404 */
[----:B------:R-:W-:Y:S05]  /*00d0*/  @!P0 EXIT ;  /* 0x000000000000894d */ /* 0x000fea0003800000 */
[----:B------:R-:W-:Y:S02]  /*00e0*/  ULDC.64 UR4, c[0x0][0x208] ;  /* 0x0000820000047ab9 */ /* 0x000fe40000000a00 */
[----:B------:R-:W-:Y:S01]  /*00f0*/  STG.E.64 desc[UR4][R2.64], R4 ;  /* 0x0000000402007986 */ /* 0x000fe2000c101b04 */
[----:B------:R-:W-:Y:S05]  /*0100*/  EXIT ;  /* 0x000000000000794d */ /* 0x000fea0003800000 */
.L_x_0:
[----:B------:R-:W-:-:S00]  /*0110*/  BRA `(.L_x_0) ;  /* 0xfffffffc00fc7947 */ /* 0x000fc0000383ffff */
[----:B------:R-:W-:-:S00]  /*0120*/  NOP ;  /* 0x0000000000007918 */ /* 0x000fc00000000000 */
        /* <DEDUP_REMOVED lines=13> */
.L_x_1:


//--------------------- .nv.constant0.triton_poi_fused__to_copy_add_arange_mul_43 --------------------------
	.section	.nv.constant0.triton_poi_fused__to_copy_add_arange_mul_43,"a",@progbits
	.sectionflags	@""
	.align	4
.nv.constant0.triton_poi_fused__to_copy_add_arange_mul_43:
	.zero		540
